//
// Generated by NVIDIA NVVM Compiler
//
// Compiler Build ID: CL-36424714
// Cuda compilation tools, release 13.0, V13.0.88
// Based on NVVM 20.0.0
//

.version 9.0
.target sm_100
.address_size 64

	// .globl	_Z11test_kernelPiS_S_i

.visible .entry _Z11test_kernelPiS_S_i(
	.param .u64 .ptr .align 1 _Z11test_kernelPiS_S_i_param_0,
	.param .u64 .ptr .align 1 _Z11test_kernelPiS_S_i_param_1,
	.param .u64 .ptr .align 1 _Z11test_kernelPiS_S_i_param_2,
	.param .u32 _Z11test_kernelPiS_S_i_param_3
)
{
	.reg .pred 	%p<2>;
	.reg .b32 	%r<8>;
	.reg .b64 	%rd<11>;

	ld.param.u64 	%rd1, [_Z11test_kernelPiS_S_i_param_0];
	ld.param.u64 	%rd2, [_Z11test_kernelPiS_S_i_param_1];
	ld.param.u64 	%rd3, [_Z11test_kernelPiS_S_i_param_2];
	mov.u32 	%r2, %ctaid.x;
	mov.u32 	%r3, %ntid.x;
	mov.u32 	%r4, %tid.x;
	mad.lo.s32 	%r1, %r2, %r3, %r4;
	setp.gt.s32 	%p1, %r1, 9;
	@%p1 bra 	$L__BB0_2;
	cvta.to.global.u64 	%rd4, %rd1;
	cvta.to.global.u64 	%rd5, %rd2;
	cvta.to.global.u64 	%rd6, %rd3;
	mul.wide.s32 	%rd7, %r1, 4;
	add.s64 	%rd8, %rd4, %rd7;
	ld.global.u32 	%r5, [%rd8];
	add.s64 	%rd9, %rd5, %rd7;
	ld.global.u32 	%r6, [%rd9];
	add.s32 	%r7, %r6, %r5;
	add.s64 	%rd10, %rd6, %rd7;
	st.global.u32 	[%rd10], %r7;
$L__BB0_2:
	ret;

}


// ===== COMPILED SASS (sm_100) =====

	.target	sm_100

	.elftype	@"ET_EXEC"


//--------------------- .note.nv.tkinfo           --------------------------
	.section	.note.nv.tkinfo,"",@"SHT_NOTE"
	.sectionflags	@"SHF_NOTE_NV_TKINFO"
	.tkinfo
        /*0018*/ 	.word	0x00000002
        /*0030*/ 	.string	""
        /*0030*/ 	.string	"ptxas"
        /*0030*/ 	.string	"Cuda compilation tools, release 13.0, V13.0.88"
        /*0030*/ 	.string	"Build cuda_13.0.r13.0/compiler.36424714_0"
        /*0030*/ 	.string	"-arch sm_100 -m 64 "



//--------------------- .note.nv.cuinfo           --------------------------
	.section	.note.nv.cuinfo,"",@"SHT_NOTE"
	.sectionflags	@"SHF_NOTE_NV_CUINFO"
        /*0018*/ 	.short	0x0002
        /*001a*/ 	.short	0x0064
        /*001c*/ 	.short	0x0082
	.zero		2


//--------------------- .nv.info                  --------------------------
	.section	.nv.info,"",@"SHT_CUDA_INFO"
	.align	4


	//----- nvinfo : EIATTR_REGCOUNT
	.align		4
        /*0000*/ 	.byte	0x04, 0x2f
        /*0002*/ 	.short	(.L_1 - .L_0)
	.align		4
.L_0:
        /*0004*/ 	.word	index@(_Z11test_kernelPiS_S_i)
        /*0008*/ 	.word	0x0000000c


	//----- nvinfo : EIATTR_FRAME_SIZE
	.align		4
.L_1:
        /*000c*/ 	.byte	0x04, 0x11
        /*000e*/ 	.short	(.L_3 - .L_2)
	.align		4
.L_2:
        /*0010*/ 	.word	index@(_Z11test_kernelPiS_S_i)
        /*0014*/ 	.word	0x00000000


	//----- nvinfo : EIATTR_MIN_STACK_SIZE
	.align		4
.L_3:
        /*0018*/ 	.byte	0x04, 0x12
        /*001a*/ 	.short	(.L_5 - .L_4)
	.align		4
.L_4:
        /*001c*/ 	.word	index@(_Z11test_kernelPiS_S_i)
        /*0020*/ 	.word	0x00000000
.L_5:


//--------------------- .nv.compat                --------------------------
	.section	.nv.compat,"",@"SHT_CUDA_COMPAT_INFO"
	.align	4
        /*0000*/ 	.byte	0x02, 0x09, 0x00, 0x00, 0x02, 0x02, 0x01, 0x00, 0x02, 0x05, 0x05, 0x00, 0x03, 0x07, 0x01, 0x01
        /*0010*/ 	.byte	0x02, 0x03, 0x00, 0x00, 0x02, 0x06, 0x01, 0x00, 0x04, 0x0b, 0x08, 0x00, 0x09, 0x00, 0x00, 0x00
        /*0020*/ 	.byte	0x00, 0x00, 0x00, 0x00


//--------------------- .nv.info._Z11test_kernelPiS_S_i --------------------------
	.section	.nv.info._Z11test_kernelPiS_S_i,"",@"SHT_CUDA_INFO"
	.sectionflags	@""
	.align	4


	//----- nvinfo : EIATTR_CUDA_API_VERSION
	.align		4
        /*0000*/ 	.byte	0x04, 0x37
        /*0002*/ 	.short	(.L_7 - .L_6)
.L_6:
        /*0004*/ 	.word	0x00000082


	//----- nvinfo : EIATTR_KPARAM_INFO
	.align		4
.L_7:
        /*0008*/ 	.byte	0x04, 0x17
        /*000a*/ 	.short	(.L_9 - .L_8)
.L_8:
        /*000c*/ 	.word	0x00000000
        /*0010*/ 	.short	0x0003
        /*0012*/ 	.short	0x0018
        /*0014*/ 	.byte	0x00, 0xf0, 0x11, 0x00


	//----- nvinfo : EIATTR_KPARAM_INFO
	.align		4
.L_9:
        /*0018*/ 	.byte	0x04, 0x17
        /*001a*/ 	.short	(.L_11 - .L_10)
.L_10:
        /*001c*/ 	.word	0x00000000
        /*0020*/ 	.short	0x0002
        /*0022*/ 	.short	0x0010
        /*0024*/ 	.byte	0x00, 0xf5, 0x21, 0x00


	//----- nvinfo : EIATTR_KPARAM_INFO
	.align		4
.L_11:
        /*0028*/ 	.byte	0x04, 0x17
        /*002a*/ 	.short	(.L_13 - .L_12)
.L_12:
        /*002c*/ 	.word	0x00000000
        /*0030*/ 	.short	0x0001
        /*0032*/ 	.short	0x0008
        /*0034*/ 	.byte	0x00, 0xf5, 0x21, 0x00


	//----- nvinfo : EIATTR_KPARAM_INFO
	.align		4
.L_13:
        /*0038*/ 	.byte	0x04, 0x17
        /*003a*/ 	.short	(.L_15 - .L_14)
.L_14:
        /*003c*/ 	.word	0x00000000
        /*0040*/ 	.short	0x0000
        /*0042*/ 	.short	0x0000
        /*0044*/ 	.byte	0x00, 0xf5, 0x21, 0x00


	//----- nvinfo : EIATTR_SPARSE_MMA_MASK
	.align		4
.L_15:
        /*0048*/ 	.byte	0x03, 0x50
        /*004a*/ 	.short	0x0000


	//----- nvinfo : EIATTR_MAXREG_COUNT
	.align		4
        /*004c*/ 	.byte	0x03, 0x1b
        /*004e*/ 	.short	0x00ff


	//----- nvinfo : EIATTR_MERCURY_ISA_VERSION
	.align		4
        /*0050*/ 	.byte	0x03, 0x5f
        /*0052*/ 	.short	0x0101


	//----- nvinfo : EIATTR_VRC_CTA_INIT_COUNT
	.align		4
        /*0054*/ 	.byte	0x02, 0x4a
	.zero		1
	.zero		1


	//----- nvinfo : EIATTR_EXIT_INSTR_OFFSETS
	.align		4
        /*0058*/ 	.byte	0x04, 0x1c
        /*005a*/ 	.short	(.L_17 - .L_16)


	//   ....[0]....
.L_16:
        /*005c*/ 	.word	0x00000060


	//   ....[1]....
        /*0060*/ 	.word	0x00000120


	//----- nvinfo : EIATTR_CBANK_PARAM_SIZE
	.align		4
.L_17:
        /*0064*/ 	.byte	0x03, 0x19
        /*0066*/ 	.short	0x001c


	//----- nvinfo : EIATTR_PARAM_CBANK
	.align		4
        /*0068*/ 	.byte	0x04, 0x0a
        /*006a*/ 	.short	(.L_19 - .L_18)
	.align		4
.L_18:
        /*006c*/ 	.word	index@(.nv.constant0._Z11test_kernelPiS_S_i)
        /*0070*/ 	.short	0x0380
        /*0072*/ 	.short	0x001c


	//----- nvinfo : EIATTR_SW_WAR
	.align		4
.L_19:
        /*0074*/ 	.byte	0x04, 0x36
        /*0076*/ 	.short	(.L_21 - .L_20)
.L_20:
        /*0078*/ 	.word	0x00000008
.L_21:


//--------------------- .nv.callgraph             --------------------------
	.section	.nv.callgraph,"",@"SHT_CUDA_CALLGRAPH"
	.align	4
	.sectionentsize	8
	.align		4
        /*0000*/ 	.word	0x00000000
	.align		4
        /*0004*/ 	.word	0xffffffff
	.align		4
        /*0008*/ 	.word	0x00000000
	.align		4
        /*000c*/ 	.word	0xfffffffe
	.align		4
        /*0010*/ 	.word	0x00000000
	.align		4
        /*0014*/ 	.word	0xfffffffd
	.align		4
        /*0018*/ 	.word	0x00000000
	.align		4
        /*001c*/ 	.word	0xfffffffc


//--------------------- .text._Z11test_kernelPiS_S_i --------------------------
	.section	.text._Z11test_kernelPiS_S_i,"ax",@progbits
	.align	128
        .global         _Z11test_kernelPiS_S_i
        .type           _Z11test_kernelPiS_S_i,@function
        .size           _Z11test_kernelPiS_S_i,(.L_x_1 - _Z11test_kernelPiS_S_i)
        .other          _Z11test_kernelPiS_S_i,@"STO_CUDA_ENTRY STV_DEFAULT"
_Z11test_kernelPiS_S_i:
.text._Z11test_kernelPiS_S_i:
[----:B------:R-:W-:Y:S01]  /*0000*/  LDC R1, c[0x0][0x37c] ;  /* 0x0000df00ff017b82 */ /* 0x000fe20000000800 */
[----:B------:R-:W0:Y:S07]  /*0010*/  S2R R0, SR_TID.X ;  /* 0x0000000000007919 */ /* 0x000e2e0000002100 */
[----:B------:R-:W0:Y:S08]  /*0020*/  S2UR UR4, SR_CTAID.X ;  /* 0x00000000000479c3 */ /* 0x000e300000002500 */
[----:B------:R-:W0:Y:S02]  /*0030*/  LDC R9, c[0x0][0x360] ;  /* 0x0000d800ff097b82 */ /* 0x000e240000000800 */
[----:B0-----:R-:W-:-:S05]  /*0040*/  IMAD R9, R9, UR4, R0 ;  /* 0x0000000409097c24 */ /* 0x001fca000f8e0200 */
[----:B------:R-:W-:-:S13]  /*0050*/  ISETP.GT.AND P0, PT, R9, 0x9, PT ;  /* 0x000000090900780c */ /* 0x000fda0003f04270 */
[----:B------:R-:W-:Y:S05]  /*0060*/  @P0 EXIT ;  /* 0x000000000000094d */ /* 0x000fea0003800000 */
[----:B------:R-:W0:Y:S01]  /*0070*/  LDC.64 R2, c[0x0][0x380] ;  /* 0x0000e000ff027b82 */ /* 0x000e220000000a00 */
[----:B------:R-:W1:Y:S07]  /*0080*/  LDCU.64 UR4, c[0x0][0x358] ;  /* 0x00006b00ff0477ac */ /* 0x000e6e0008000a00 */
[----:B------:R-:W2:Y:S08]  /*0090*/  LDC.64 R4, c[0x0][0x388] ;  /* 0x0000e200ff047b82 */ /* 0x000eb00000000a00 */
[----:B------:R-:W3:Y:S01]  /*00a0*/  LDC.64 R6, c[0x0][0x390] ;  /* 0x0000e400ff067b82 */ /* 0x000ee20000000a00 */
[----:B0-----:R-:W-:-:S06]  /*00b0*/  IMAD.WIDE R2, R9, 0x4, R2 ;  /* 0x0000000409027825 */ /* 0x001fcc00078e0202 */
[----:B-1----:R-:W4:Y:S01]  /*00c0*/  LDG.E R2, desc[UR4][R2.64] ;  /* 0x0000000402027981 */ /* 0x002f22000c1e1900 */
[----:B--2---:R-:W-:-:S06]  /*00d0*/  IMAD.WIDE R4, R9, 0x4, R4 ;  /* 0x0000000409047825 */ /* 0x004fcc00078e0204 */
[----:B------:R-:W4:Y:S01]  /*00e0*/  LDG.E R5, desc[UR4][R4.64] ;  /* 0x0000000404057981 */ /* 0x000f22000c1e1900 */
[----:B---3--:R-:W-:Y:S01]  /*00f0*/  IMAD.WIDE R6, R9, 0x4, R6 ;  /* 0x0000000409067825 */ /* 0x008fe200078e0206 */
[----:B----4-:R-:W-:-:S05]  /*0100*/  IADD3 R9, PT, PT, R2, R5, RZ ;  /* 0x0000000502097210 */ /* 0x010fca0007ffe0ff */
[----:B------:R-:W-:Y:S01]  /*0110*/  STG.E desc[UR4][R6.64], R9 ;  /* 0x0000000906007986 */ /* 0x000fe2000c101904 */
[----:B------:R-:W-:Y:S05]  /*0120*/  EXIT ;  /* 0x000000000000794d */ /* 0x000fea0003800000 */
.L_x_0:
[----:B------:R-:W-:-:S00]  /*0130*/  BRA `(.L_x_0) ;  /* 0xfffffffc00fc7947 */ /* 0x000fc0000383ffff */
[----:B------:R-:W-:-:S00]  /*0140*/  NOP ;  /* 0x0000000000007918 */ /* 0x000fc00000000000 */
        /* <DEDUP_REMOVED lines=11> */
.L_x_1:


//--------------------- .nv.shared.reserved.0     --------------------------
	.section	.nv.shared.reserved.0,"aw",@nobits
	.weak		__nv_reservedSMEM_offset_0_alias
	.size		__nv_reservedSMEM_offset_0_alias, 0, 64
	.other		__nv_reservedSMEM_offset_0_alias,@"STO_CUDA_RESERVED_SHARED STV_DEFAULT"
__nv_reservedSMEM_offset_0_alias:
	.zero		0
	.zero		64


//--------------------- .nv.constant0._Z11test_kernelPiS_S_i --------------------------
	.section	.nv.constant0._Z11test_kernelPiS_S_i,"a",@progbits
	.sectionflags	@""
	.align	4
.nv.constant0._Z11test_kernelPiS_S_i:
	.zero		924


//--------------------- SYMBOLS --------------------------

	.type		.nv.reservedSmem.offset0,@object
	.size		.nv.reservedSmem.offset0,0x4
